//
// Generated by NVIDIA NVVM Compiler
//
// Compiler Build ID: CL-36424714
// Cuda compilation tools, release 13.0, V13.0.88
// Based on NVVM 20.0.0
//

.version 9.0
.target sm_100
.address_size 64

	// .globl	_Z15gpu_matrix_multPdS_S_i

.visible .entry _Z15gpu_matrix_multPdS_S_i(
	.param .u64 .ptr .align 1 _Z15gpu_matrix_multPdS_S_i_param_0,
	.param .u64 .ptr .align 1 _Z15gpu_matrix_multPdS_S_i_param_1,
	.param .u64 .ptr .align 1 _Z15gpu_matrix_multPdS_S_i_param_2,
	.param .u32 _Z15gpu_matrix_multPdS_S_i_param_3
)
{
	.reg .pred 	%p<10>;
	.reg .b32 	%r<43>;
	.reg .b64 	%rd<67>;
	.reg .b64 	%fd<67>;

	ld.param.u64 	%rd14, [_Z15gpu_matrix_multPdS_S_i_param_0];
	ld.param.u64 	%rd15, [_Z15gpu_matrix_multPdS_S_i_param_1];
	ld.param.u32 	%r18, [_Z15gpu_matrix_multPdS_S_i_param_3];
	cvta.to.global.u64 	%rd1, %rd15;
	cvta.to.global.u64 	%rd2, %rd14;
	mov.u32 	%r19, %ctaid.y;
	mov.u32 	%r20, %ntid.y;
	mov.u32 	%r21, %tid.y;
	mad.lo.s32 	%r22, %r19, %r20, %r21;
	mov.u32 	%r23, %ctaid.x;
	mov.u32 	%r24, %ntid.x;
	mov.u32 	%r25, %tid.x;
	mad.lo.s32 	%r2, %r23, %r24, %r25;
	max.s32 	%r26, %r2, %r22;
	setp.ge.s32 	%p1, %r26, %r18;
	@%p1 bra 	$L__BB0_13;
	mul.lo.s32 	%r3, %r18, %r22;
	and.b32  	%r4, %r18, 7;
	setp.lt.u32 	%p2, %r18, 8;
	mov.f64 	%fd66, 0d0000000000000000;
	mov.b32 	%r41, 0;
	@%p2 bra 	$L__BB0_4;
	and.b32  	%r28, %r18, 2147483640;
	neg.s32 	%r39, %r28;
	mul.wide.s32 	%rd16, %r18, 8;
	add.s64 	%rd3, %rd1, %rd16;
	mul.wide.s32 	%rd17, %r18, 16;
	add.s64 	%rd4, %rd1, %rd17;
	mul.wide.s32 	%rd18, %r18, 24;
	add.s64 	%rd5, %rd1, %rd18;
	mul.wide.s32 	%rd19, %r18, 32;
	add.s64 	%rd6, %rd1, %rd19;
	mul.wide.s32 	%rd20, %r18, 40;
	add.s64 	%rd7, %rd1, %rd20;
	mul.wide.s32 	%rd21, %r18, 48;
	add.s64 	%rd8, %rd1, %rd21;
	mul.wide.s32 	%rd22, %r18, 56;
	add.s64 	%rd9, %rd1, %rd22;
	mul.wide.u32 	%rd23, %r3, 8;
	add.s64 	%rd24, %rd23, %rd2;
	add.s64 	%rd66, %rd24, 32;
	mov.f64 	%fd66, 0d0000000000000000;
	mov.u32 	%r38, %r2;
$L__BB0_3:
	.pragma "nounroll";
	and.b32  	%r41, %r18, 2147483640;
	mul.wide.s32 	%rd25, %r38, 8;
	add.s64 	%rd26, %rd3, %rd25;
	add.s64 	%rd27, %rd4, %rd25;
	add.s64 	%rd28, %rd5, %rd25;
	add.s64 	%rd29, %rd6, %rd25;
	add.s64 	%rd30, %rd7, %rd25;
	add.s64 	%rd31, %rd8, %rd25;
	add.s64 	%rd32, %rd9, %rd25;
	add.s64 	%rd33, %rd1, %rd25;
	ld.global.f64 	%fd16, [%rd66+-32];
	ld.global.f64 	%fd17, [%rd33];
	fma.rn.f64 	%fd18, %fd16, %fd17, %fd66;
	ld.global.f64 	%fd19, [%rd66+-24];
	ld.global.f64 	%fd20, [%rd26];
	fma.rn.f64 	%fd21, %fd19, %fd20, %fd18;
	ld.global.f64 	%fd22, [%rd66+-16];
	ld.global.f64 	%fd23, [%rd27];
	fma.rn.f64 	%fd24, %fd22, %fd23, %fd21;
	ld.global.f64 	%fd25, [%rd66+-8];
	ld.global.f64 	%fd26, [%rd28];
	fma.rn.f64 	%fd27, %fd25, %fd26, %fd24;
	ld.global.f64 	%fd28, [%rd66];
	ld.global.f64 	%fd29, [%rd29];
	fma.rn.f64 	%fd30, %fd28, %fd29, %fd27;
	ld.global.f64 	%fd31, [%rd66+8];
	ld.global.f64 	%fd32, [%rd30];
	fma.rn.f64 	%fd33, %fd31, %fd32, %fd30;
	ld.global.f64 	%fd34, [%rd66+16];
	ld.global.f64 	%fd35, [%rd31];
	fma.rn.f64 	%fd36, %fd34, %fd35, %fd33;
	ld.global.f64 	%fd37, [%rd66+24];
	ld.global.f64 	%fd38, [%rd32];
	fma.rn.f64 	%fd66, %fd37, %fd38, %fd36;
	add.s32 	%r39, %r39, 8;
	shl.b32 	%r29, %r18, 3;
	add.s32 	%r38, %r38, %r29;
	add.s64 	%rd66, %rd66, 64;
	setp.ne.s32 	%p3, %r39, 0;
	@%p3 bra 	$L__BB0_3;
$L__BB0_4:
	setp.eq.s32 	%p4, %r4, 0;
	@%p4 bra 	$L__BB0_12;
	and.b32  	%r12, %r18, 3;
	setp.lt.u32 	%p5, %r4, 4;
	@%p5 bra 	$L__BB0_7;
	add.s32 	%r30, %r41, %r3;
	mul.wide.u32 	%rd34, %r30, 8;
	add.s64 	%rd35, %rd2, %rd34;
	ld.global.f64 	%fd40, [%rd35];
	mad.lo.s32 	%r31, %r41, %r18, %r2;
	mul.wide.s32 	%rd36, %r31, 8;
	add.s64 	%rd37, %rd1, %rd36;
	ld.global.f64 	%fd41, [%rd37];
	fma.rn.f64 	%fd42, %fd40, %fd41, %fd66;
	cvt.u64.u32 	%rd38, %r3;
	cvt.u64.u32 	%rd39, %r41;
	add.s64 	%rd40, %rd39, %rd38;
	shl.b64 	%rd41, %rd40, 3;
	add.s64 	%rd42, %rd2, %rd41;
	ld.global.f64 	%fd43, [%rd42+8];
	mul.wide.s32 	%rd43, %r18, 8;
	add.s64 	%rd44, %rd37, %rd43;
	ld.global.f64 	%fd44, [%rd44];
	fma.rn.f64 	%fd45, %fd43, %fd44, %fd42;
	ld.global.f64 	%fd46, [%rd42+16];
	add.s64 	%rd45, %rd44, %rd43;
	ld.global.f64 	%fd47, [%rd45];
	fma.rn.f64 	%fd48, %fd46, %fd47, %fd45;
	ld.global.f64 	%fd49, [%rd42+24];
	add.s64 	%rd46, %rd45, %rd43;
	ld.global.f64 	%fd50, [%rd46];
	fma.rn.f64 	%fd66, %fd49, %fd50, %fd48;
	add.s32 	%r41, %r41, 4;
$L__BB0_7:
	setp.eq.s32 	%p6, %r12, 0;
	@%p6 bra 	$L__BB0_12;
	setp.eq.s32 	%p7, %r12, 1;
	@%p7 bra 	$L__BB0_10;
	add.s32 	%r32, %r41, %r3;
	mul.wide.u32 	%rd47, %r32, 8;
	add.s64 	%rd48, %rd2, %rd47;
	ld.global.f64 	%fd52, [%rd48];
	mad.lo.s32 	%r33, %r41, %r18, %r2;
	mul.wide.s32 	%rd49, %r33, 8;
	add.s64 	%rd50, %rd1, %rd49;
	ld.global.f64 	%fd53, [%rd50];
	fma.rn.f64 	%fd54, %fd52, %fd53, %fd66;
	cvt.u64.u32 	%rd51, %r3;
	cvt.u64.u32 	%rd52, %r41;
	add.s64 	%rd53, %rd52, %rd51;
	shl.b64 	%rd54, %rd53, 3;
	add.s64 	%rd55, %rd2, %rd54;
	ld.global.f64 	%fd55, [%rd55+8];
	mul.wide.s32 	%rd56, %r18, 8;
	add.s64 	%rd57, %rd50, %rd56;
	ld.global.f64 	%fd56, [%rd57];
	fma.rn.f64 	%fd66, %fd55, %fd56, %fd54;
	add.s32 	%r41, %r41, 2;
$L__BB0_10:
	and.b32  	%r34, %r18, 1;
	setp.eq.b32 	%p8, %r34, 1;
	not.pred 	%p9, %p8;
	@%p9 bra 	$L__BB0_12;
	add.s32 	%r35, %r41, %r3;
	mul.wide.u32 	%rd58, %r35, 8;
	add.s64 	%rd59, %rd2, %rd58;
	ld.global.f64 	%fd57, [%rd59];
	mad.lo.s32 	%r36, %r41, %r18, %r2;
	mul.wide.s32 	%rd60, %r36, 8;
	add.s64 	%rd61, %rd1, %rd60;
	ld.global.f64 	%fd58, [%rd61];
	fma.rn.f64 	%fd66, %fd57, %fd58, %fd66;
$L__BB0_12:
	ld.param.u64 	%rd65, [_Z15gpu_matrix_multPdS_S_i_param_2];
	add.s32 	%r37, %r3, %r2;
	cvta.to.global.u64 	%rd62, %rd65;
	mul.wide.s32 	%rd63, %r37, 8;
	add.s64 	%rd64, %rd62, %rd63;
	st.global.f64 	[%rd64], %fd66;
$L__BB0_13:
	ret;

}


// ===== COMPILED SASS (sm_100) =====

	.target	sm_100

	.elftype	@"ET_EXEC"


//--------------------- .note.nv.tkinfo           --------------------------
	.section	.note.nv.tkinfo,"",@"SHT_NOTE"
	.sectionflags	@"SHF_NOTE_NV_TKINFO"
	.tkinfo
        /*0018*/ 	.word	0x00000002
        /*0030*/ 	.string	""
        /*0030*/ 	.string	"ptxas"
        /*0030*/ 	.string	"Cuda compilation tools, release 13.0, V13.0.88"
        /*0030*/ 	.string	"Build cuda_13.0.r13.0/compiler.36424714_0"
        /*0030*/ 	.string	"-arch sm_100 -m 64 "



//--------------------- .note.nv.cuinfo           --------------------------
	.section	.note.nv.cuinfo,"",@"SHT_NOTE"
	.sectionflags	@"SHF_NOTE_NV_CUINFO"
        /*0018*/ 	.short	0x0002
        /*001a*/ 	.short	0x0064
        /*001c*/ 	.short	0x0082
	.zero		2


//--------------------- .nv.info                  --------------------------
	.section	.nv.info,"",@"SHT_CUDA_INFO"
	.align	4


	//----- nvinfo : EIATTR_REGCOUNT
	.align		4
        /*0000*/ 	.byte	0x04, 0x2f
        /*0002*/ 	.short	(.L_1 - .L_0)
	.align		4
.L_0:
        /*0004*/ 	.word	index@(_Z15gpu_matrix_multPdS_S_i)
        /*0008*/ 	.word	0x0000001e


	//----- nvinfo : EIATTR_FRAME_SIZE
	.align		4
.L_1:
        /*000c*/ 	.byte	0x04, 0x11
        /*000e*/ 	.short	(.L_3 - .L_2)
	.align		4
.L_2:
        /*0010*/ 	.word	index@(_Z15gpu_matrix_multPdS_S_i)
        /*0014*/ 	.word	0x00000000


	//----- nvinfo : EIATTR_MIN_STACK_SIZE
	.align		4
.L_3:
        /*0018*/ 	.byte	0x04, 0x12
        /*001a*/ 	.short	(.L_5 - .L_4)
	.align		4
.L_4:
        /*001c*/ 	.word	index@(_Z15gpu_matrix_multPdS_S_i)
        /*0020*/ 	.word	0x00000000
.L_5:


//--------------------- .nv.compat                --------------------------
	.section	.nv.compat,"",@"SHT_CUDA_COMPAT_INFO"
	.align	4
        /*0000*/ 	.byte	0x02, 0x09, 0x00, 0x00, 0x02, 0x02, 0x01, 0x00, 0x02, 0x05, 0x05, 0x00, 0x03, 0x07, 0x01, 0x01
        /*0010*/ 	.byte	0x02, 0x03, 0x00, 0x00, 0x02, 0x06, 0x01, 0x00, 0x04, 0x0b, 0x08, 0x00, 0x01, 0x00, 0x00, 0x00
        /*0020*/ 	.byte	0x00, 0x00, 0x00, 0x00


//--------------------- .nv.info._Z15gpu_matrix_multPdS_S_i --------------------------
	.section	.nv.info._Z15gpu_matrix_multPdS_S_i,"",@"SHT_CUDA_INFO"
	.sectionflags	@""
	.align	4


	//----- nvinfo : EIATTR_CUDA_API_VERSION
	.align		4
        /*0000*/ 	.byte	0x04, 0x37
        /*0002*/ 	.short	(.L_7 - .L_6)
.L_6:
        /*0004*/ 	.word	0x00000082


	//----- nvinfo : EIATTR_KPARAM_INFO
	.align		4
.L_7:
        /*0008*/ 	.byte	0x04, 0x17
        /*000a*/ 	.short	(.L_9 - .L_8)
.L_8:
        /*000c*/ 	.word	0x00000000
        /*0010*/ 	.short	0x0003
        /*0012*/ 	.short	0x0018
        /*0014*/ 	.byte	0x00, 0xf0, 0x11, 0x00


	//----- nvinfo : EIATTR_KPARAM_INFO
	.align		4
.L_9:
        /*0018*/ 	.byte	0x04, 0x17
        /*001a*/ 	.short	(.L_11 - .L_10)
.L_10:
        /*001c*/ 	.word	0x00000000
        /*0020*/ 	.short	0x0002
        /*0022*/ 	.short	0x0010
        /*0024*/ 	.byte	0x00, 0xf5, 0x21, 0x00


	//----- nvinfo : EIATTR_KPARAM_INFO
	.align		4
.L_11:
        /*0028*/ 	.byte	0x04, 0x17
        /*002a*/ 	.short	(.L_13 - .L_12)
.L_12:
        /*002c*/ 	.word	0x00000000
        /*0030*/ 	.short	0x0001
        /*0032*/ 	.short	0x0008
        /*0034*/ 	.byte	0x00, 0xf5, 0x21, 0x00


	//----- nvinfo : EIATTR_KPARAM_INFO
	.align		4
.L_13:
        /*0038*/ 	.byte	0x04, 0x17
        /*003a*/ 	.short	(.L_15 - .L_14)
.L_14:
        /*003c*/ 	.word	0x00000000
        /*0040*/ 	.short	0x0000
        /*0042*/ 	.short	0x0000
        /*0044*/ 	.byte	0x00, 0xf5, 0x21, 0x00


	//----- nvinfo : EIATTR_SPARSE_MMA_MASK
	.align		4
.L_15:
        /*0048*/ 	.byte	0x03, 0x50
        /*004a*/ 	.short	0x0000


	//----- nvinfo : EIATTR_MAXREG_COUNT
	.align		4
        /*004c*/ 	.byte	0x03, 0x1b
        /*004e*/ 	.short	0x00ff


	//----- nvinfo : EIATTR_MERCURY_ISA_VERSION
	.align		4
        /*0050*/ 	.byte	0x03, 0x5f
        /*0052*/ 	.short	0x0101


	//----- nvinfo : EIATTR_VRC_CTA_INIT_COUNT
	.align		4
        /*0054*/ 	.byte	0x02, 0x4a
	.zero		1
	.zero		1


	//----- nvinfo : EIATTR_EXIT_INSTR_OFFSETS
	.align		4
        /*0058*/ 	.byte	0x04, 0x1c
        /*005a*/ 	.short	(.L_17 - .L_16)


	//   ....[0]....
.L_16:
        /*005c*/ 	.word	0x000000c0


	//   ....[1]....
        /*0060*/ 	.word	0x00000ad0


	//----- nvinfo : EIATTR_CBANK_PARAM_SIZE
	.align		4
.L_17:
        /*0064*/ 	.byte	0x03, 0x19
        /*0066*/ 	.short	0x001c


	//----- nvinfo : EIATTR_PARAM_CBANK
	.align		4
        /*0068*/ 	.byte	0x04, 0x0a
        /*006a*/ 	.short	(.L_19 - .L_18)
	.align		4
.L_18:
        /*006c*/ 	.word	index@(.nv.constant0._Z15gpu_matrix_multPdS_S_i)
        /*0070*/ 	.short	0x0380
        /*0072*/ 	.short	0x001c


	//----- nvinfo : EIATTR_SW_WAR
	.align		4
.L_19:
        /*0074*/ 	.byte	0x04, 0x36
        /*0076*/ 	.short	(.L_21 - .L_20)
.L_20:
        /*0078*/ 	.word	0x00000008
.L_21:


//--------------------- .nv.callgraph             --------------------------
	.section	.nv.callgraph,"",@"SHT_CUDA_CALLGRAPH"
	.align	4
	.sectionentsize	8
	.align		4
        /*0000*/ 	.word	0x00000000
	.align		4
        /*0004*/ 	.word	0xffffffff
	.align		4
        /*0008*/ 	.word	0x00000000
	.align		4
        /*000c*/ 	.word	0xfffffffe
	.align		4
        /*0010*/ 	.word	0x00000000
	.align		4
        /*0014*/ 	.word	0xfffffffd
	.align		4
        /*0018*/ 	.word	0x00000000
	.align		4
        /*001c*/ 	.word	0xfffffffc


//--------------------- .text._Z15gpu_matrix_multPdS_S_i --------------------------
	.section	.text._Z15gpu_matrix_multPdS_S_i,"ax",@progbits
	.align	128
        .global         _Z15gpu_matrix_multPdS_S_i
        .type           _Z15gpu_matrix_multPdS_S_i,@function
        .size           _Z15gpu_matrix_multPdS_S_i,(.L_x_5 - _Z15gpu_matrix_multPdS_S_i)
        .other          _Z15gpu_matrix_multPdS_S_i,@"STO_CUDA_ENTRY STV_DEFAULT"
_Z15gpu_matrix_multPdS_S_i:
.text._Z15gpu_matrix_multPdS_S_i:
[----:B------:R-:W-:Y:S01]  /*0000*/  LDC R1, c[0x0][0x37c] ;  /* 0x0000df00ff017b82 */ /* 0x000fe20000000800 */
[----:B------:R-:W0:Y:S07]  /*0010*/  S2R R0, SR_TID.Y ;  /* 0x0000000000007919 */ /* 0x000e2e0000002200 */
[----:B------:R-:W0:Y:S01]  /*0020*/  S2UR UR4, SR_CTAID.Y ;  /* 0x00000000000479c3 */ /* 0x000e220000002600 */
[----:B------:R-:W1:Y:S01]  /*0030*/  LDCU UR18, c[0x0][0x398] ;  /* 0x00007300ff1277ac */ /* 0x000e620008000800 */
[----:B------:R-:W2:Y:S06]  /*0040*/  S2R R3, SR_TID.X ;  /* 0x0000000000037919 */ /* 0x000eac0000002100 */
[----:B------:R-:W0:Y:S08]  /*0050*/  LDC R21, c[0x0][0x364] ;  /* 0x0000d900ff157b82 */ /* 0x000e300000000800 */
[----:B------:R-:W2:Y:S08]  /*0060*/  S2UR UR5, SR_CTAID.X ;  /* 0x00000000000579c3 */ /* 0x000eb00000002500 */
[----:B------:R-:W2:Y:S01]  /*0070*/  LDC R2, c[0x0][0x360] ;  /* 0x0000d800ff027b82 */ /* 0x000ea20000000800 */
[----:B0-----:R-:W-:-:S02]  /*0080*/  IMAD R21, R21, UR4, R0 ;  /* 0x0000000415157c24 */ /* 0x001fc4000f8e0200 */
[----:B--2---:R-:W-:-:S05]  /*0090*/  IMAD R0, R2, UR5, R3 ;  /* 0x0000000502007c24 */ /* 0x004fca000f8e0203 */
[----:B------:R-:W-:-:S04]  /*00a0*/  VIMNMX R2, PT, PT, R21, R0, !PT ;  /* 0x0000000015027248 */ /* 0x000fc80007fe0100 */
[----:B-1----:R-:W-:-:S13]  /*00b0*/  ISETP.GE.AND P0, PT, R2, UR18, PT ;  /* 0x0000001202007c0c */ /* 0x002fda000bf06270 */
[----:B------:R-:W-:Y:S05]  /*00c0*/  @P0 EXIT ;  /* 0x000000000000094d */ /* 0x000fea0003800000 */
[----:B------:R-:W-:Y:S02]  /*00d0*/  UISETP.GE.U32.AND UP0, UPT, UR18, 0x8, UPT ;  /* 0x000000081200788c */ /* 0x000fe4000bf06070 */
[----:B------:R-:W-:Y:S01]  /*00e0*/  IMAD R21, R21, UR18, RZ ;  /* 0x0000001215157c24 */ /* 0x000fe2000f8e02ff */
[----:B------:R-:W-:Y:S01]  /*00f0*/  CS2R R12, SRZ ;  /* 0x00000000000c7805 */ /* 0x000fe2000001ff00 */
[----:B------:R-:W0:Y:S01]  /*0100*/  LDCU.64 UR16, c[0x0][0x358] ;  /* 0x00006b00ff1077ac */ /* 0x000e220008000a00 */
[----:B------:R-:W-:-:S04]  /*0110*/  UMOV UR4, URZ ;  /* 0x000000ff00047c82 */ /* 0x000fc80008000000 */
[----:B------:R-:W-:Y:S05]  /*0120*/  BRA.U !UP0, `(.L_x_0) ;  /* 0x0000000508147547 */ /* 0x000fea000b800000 */
[----:B------:R-:W1:Y:S01]  /*0130*/  LDCU.128 UR20, c[0x0][0x380] ;  /* 0x00007000ff1477ac */ /* 0x000e620008000c00 */
[----:B------:R-:W-:Y:S01]  /*0140*/  IMAD.MOV.U32 R20, RZ, RZ, R0 ;  /* 0x000000ffff147224 */ /* 0x000fe200078e0000 */
[----:B------:R-:W-:Y:S01]  /*0150*/  CS2R R12, SRZ ;  /* 0x00000000000c7805 */ /* 0x000fe2000001ff00 */
[----:B------:R-:W-:-:S04]  /*0160*/  ULOP3.LUT UR4, UR18, 0x7ffffff8, URZ, 0xc0, !UPT ;  /* 0x7ffffff812047892 */ /* 0x000fc8000f8ec0ff */
[----:B------:R-:W-:Y:S01]  /*0170*/  UIADD3 UR4, UPT, UPT, -UR4, URZ, URZ ;  /* 0x000000ff04047290 */ /* 0x000fe2000fffe1ff */
[----:B-1----:R-:W-:Y:S01]  /*0180*/  MOV R2, UR20 ;  /* 0x0000001400027c02 */ /* 0x002fe20008000f00 */
[----:B------:R-:W-:Y:S01]  /*0190*/  IMAD.U32 R3, RZ, RZ, UR21 ;  /* 0x00000015ff037e24 */ /* 0x000fe2000f8e00ff */
[----:B------:R-:W-:Y:S02]  /*01a0*/  UIMAD.WIDE UR6, UR18, 0x18, UR22 ;  /* 0x00000018120678a5 */ /* 0x000fe4000f8e0216 */
[----:B------:R-:W-:Y:S01]  /*01b0*/  UIMAD.WIDE UR8, UR18, 0x20, UR22 ;  /* 0x00000020120878a5 */ /* 0x000fe2000f8e0216 */
[----:B------:R-:W-:Y:S01]  /*01c0*/  IMAD.WIDE.U32 R2, R21, 0x8, R2 ;  /* 0x0000000815027825 */ /* 0x000fe200078e0002 */
[----:B------:R-:W-:Y:S02]  /*01d0*/  UIMAD.WIDE UR10, UR18, 0x28, UR22 ;  /* 0x00000028120a78a5 */ /* 0x000fe4000f8e0216 */
[----:B------:R-:W-:Y:S01]  /*01e0*/  UIMAD.WIDE UR12, UR18, 0x30, UR22 ;  /* 0x00000030120c78a5 */ /* 0x000fe2000f8e0216 */
[----:B------:R-:W-:Y:S01]  /*01f0*/  IADD3 R8, P0, PT, R2, 0x20, RZ ;  /* 0x0000002002087810 */ /* 0x000fe20007f1e0ff */
[----:B------:R-:W-:-:S03]  /*0200*/  UIMAD.WIDE UR14, UR18, 0x38, UR22 ;  /* 0x00000038120e78a5 */ /* 0x000fc6000f8e0216 */
[----:B------:R-:W-:-:S09]  /*0210*/  IADD3.X R9, PT, PT, RZ, R3, RZ, P0, !PT ;  /* 0x00000003ff097210 */ /* 0x000fd200007fe4ff */
.L_x_1:
[----:B------:R-:W-:Y:S01]  /*0220*/  HFMA2 R23, -RZ, RZ, 0, 4.76837158203125e-07 ;  /* 0x00000008ff177431 */ /* 0x000fe200000001ff */
[----:B------:R-:W-:Y:S01]  /*0230*/  UIMAD.WIDE UR24, UR18, 0x8, UR22 ;  /* 0x00000008121878a5 */ /* 0x000fe2000f8e0216 */
[----:B------:R-:W-:Y:S01]  /*0240*/  IMAD.MOV.U32 R2, RZ, RZ, R8 ;  /* 0x000000ffff027224 */ /* 0x000fe200078e0008 */
[----:B------:R-:W-:Y:S01]  /*0250*/  MOV R3, R9 ;  /* 0x0000000900037202 */ /* 0x000fe20000000f00 */
[----:B------:R-:W-:-:S03]  /*0260*/  UIMAD.WIDE UR20, UR18, 0x10, UR22 ;  /* 0x00000010121478a5 */ /* 0x000fc6000f8e0216 */
[----:B------:R-:W-:Y:S01]  /*0270*/  MOV R19, UR25 ;  /* 0x0000001900137c02 */ /* 0x000fe20008000f00 */
[----:B------:R-:W-:Y:S01]  /*0280*/  IMAD.U32 R18, RZ, RZ, UR24 ;  /* 0x00000018ff127e24 */ /* 0x000fe2000f8e00ff */
[----:B0-----:R-:W2:Y:S01]  /*0290*/  LDG.E.64 R24, desc[UR16][R2.64+-0x20] ;  /* 0xffffe01002187981 */ /* 0x001ea2000c1e1b00 */
[C---:B------:R-:W-:Y:S01]  /*02a0*/  IMAD.WIDE R22, R20.reuse, R23, UR22 ;  /* 0x0000001614167e25 */ /* 0x040fe2000f8e0217 */
[----:B------:R-:W-:Y:S02]  /*02b0*/  MOV R16, UR20 ;  /* 0x0000001400107c02 */ /* 0x000fe40008000f00 */
[----:B------:R-:W3:Y:S01]  /*02c0*/  LDG.E.64 R10, desc[UR16][R2.64+-0x18] ;  /* 0xffffe810020a7981 */ /* 0x000ee2000c1e1b00 */
[----:B------:R-:W-:-:S03]  /*02d0*/  IMAD.WIDE R18, R20, 0x8, R18 ;  /* 0x0000000814127825 */ /* 0x000fc600078e0212 */
[----:B------:R-:W2:Y:S01]  /*02e0*/  LDG.E.64 R22, desc[UR16][R22.64] ;  /* 0x0000001016167981 */ /* 0x000ea2000c1e1b00 */
[----:B------:R-:W-:-:S03]  /*02f0*/  IMAD.U32 R17, RZ, RZ, UR21 ;  /* 0x00000015ff117e24 */ /* 0x000fc6000f8e00ff */
[----:B------:R-:W3:Y:S01]  /*0300*/  LDG.E.64 R18, desc[UR16][R18.64] ;  /* 0x0000001012127981 */ /* 0x000ee2000c1e1b00 */
[----:B------:R-:W-:-:S04]  /*0310*/  IMAD.WIDE R16, R20, 0x8, R16 ;  /* 0x0000000814107825 */ /* 0x000fc800078e0210 */
[----:B------:R-:W-:Y:S01]  /*0320*/  HFMA2 R9, -RZ, RZ, 0, 4.76837158203125e-07 ;  /* 0x00000008ff097431 */ /* 0x000fe200000001ff */
[----:B------:R-:W4:Y:S04]  /*0330*/  LDG.E.64 R14, desc[UR16][R2.64+-0x10] ;  /* 0xfffff010020e7981 */ /* 0x000f28000c1e1b00 */
[----:B------:R-:W4:Y:S01]  /*0340*/  LDG.E.64 R16, desc[UR16][R16.64] ;  /* 0x0000001010107981 */ /* 0x000f22000c1e1b00 */
[----:B------:R-:W-:-:S03]  /*0350*/  IMAD.WIDE R8, R20, R9, UR6 ;  /* 0x0000000614087e25 */ /* 0x000fc6000f8e0209 */
[----:B------:R-:W5:Y:S04]  /*0360*/  LDG.E.64 R6, desc[UR16][R2.64+-0x8] ;  /* 0xfffff81002067981 */ /* 0x000f68000c1e1b00 */
[----:B------:R-:W5:Y:S01]  /*0370*/  LDG.E.64 R8, desc[UR16][R8.64] ;  /* 0x0000001008087981 */ /* 0x000f62000c1e1b00 */
[----:B------:R-:W-:-:S05]  /*0380*/  MOV R5, 0x8 ;  /* 0x0000000800057802 */ /* 0x000fca0000000f00 */
[----:B------:R-:W-:-:S06]  /*0390*/  IMAD.WIDE R4, R20, R5, UR8 ;  /* 0x0000000814047e25 */ /* 0x000fcc000f8e0205 */
[----:B------:R-:W5:Y:S01]  /*03a0*/  LDG.E.64 R4, desc[UR16][R4.64] ;  /* 0x0000001004047981 */ /* 0x000f62000c1e1b00 */
[----:B--2---:R-:W-:Y:S01]  /*03b0*/  DFMA R24, R24, R22, R12 ;  /* 0x000000161818722b */ /* 0x004fe2000000000c */
[----:B------:R-:W-:Y:S02]  /*03c0*/  IMAD.MOV.U32 R23, RZ, RZ, 0x8 ;  /* 0x00000008ff177424 */ /* 0x000fe400078e00ff */
[----:B------:R-:W2:Y:S02]  /*03d0*/  LDG.E.64 R12, desc[UR16][R2.64] ;  /* 0x00000010020c7981 */ /* 0x000ea4000c1e1b00 */
[----:B------:R-:W-:-:S03]  /*03e0*/  IMAD.WIDE R22, R20, R23, UR10 ;  /* 0x0000000a14167e25 */ /* 0x000fc6000f8e0217 */
[----:B---3--:R-:W-:Y:S01]  /*03f0*/  DFMA R18, R10, R18, R24 ;  /* 0x000000120a12722b */ /* 0x008fe20000000018 */
[----:B------:R-:W-:Y:S01]  /*0400*/  MOV R25, 0x8 ;  /* 0x0000000800197802 */ /* 0x000fe20000000f00 */
[----:B------:R-:W3:Y:S04]  /*0410*/  LDG.E.64 R10, desc[UR16][R2.64+0x8] ;  /* 0x00000810020a7981 */ /* 0x000ee8000c1e1b00 */
[----:B------:R-:W3:Y:S01]  /*0420*/  LDG.E.64 R22, desc[UR16][R22.64] ;  /* 0x0000001016167981 */ /* 0x000ee2000c1e1b00 */
[C---:B------:R-:W-:Y:S01]  /*0430*/  IMAD.WIDE R24, R20.reuse, R25, UR12 ;  /* 0x0000000c14187e25 */ /* 0x040fe2000f8e0219 */
[----:B----4-:R-:W-:Y:S01]  /*0440*/  DFMA R16, R14, R16, R18 ;  /* 0x000000100e10722b */ /* 0x010fe20000000012 */
[----:B------:R-:W-:Y:S01]  /*0450*/  MOV R19, 0x8 ;  /* 0x0000000800137802 */ /* 0x000fe20000000f00 */
[----:B------:R-:W4:Y:S04]  /*0460*/  LDG.E.64 R14, desc[UR16][R2.64+0x10] ;  /* 0x00001010020e7981 */ /* 0x000f28000c1e1b00 */
[----:B------:R-:W4:Y:S01]  /*0470*/  LDG.E.64 R24, desc[UR16][R24.64] ;  /* 0x0000001018187981 */ /* 0x000f22000c1e1b00 */
[----:B------:R-:W-:Y:S01]  /*0480*/  IMAD.WIDE R18, R20, R19, UR14 ;  /* 0x0000000e14127e25 */ /* 0x000fe2000f8e0213 */
[----:B-----5:R-:W-:-:S02]  /*0490*/  DFMA R8, R6, R8, R16 ;  /* 0x000000080608722b */ /* 0x020fc40000000010 */
[----:B------:R-:W5:Y:S04]  /*04a0*/  LDG.E.64 R6, desc[UR16][R2.64+0x18] ;  /* 0x0000181002067981 */ /* 0x000f68000c1e1b00 */
[----:B------:R-:W5:Y:S01]  /*04b0*/  LDG.E.64 R18, desc[UR16][R18.64] ;  /* 0x0000001012127981 */ /* 0x000f62000c1e1b00 */
[----:B------:R-:W-:-:S04]  /*04c0*/  UIADD3 UR4, UPT, UPT, UR4, 0x8, URZ ;  /* 0x0000000804047890 */ /* 0x000fc8000fffe0ff */
[----:B------:R-:W-:Y:S01]  /*04d0*/  UISETP.NE.AND UP0, UPT, UR4, URZ, UPT ;  /* 0x000000ff0400728c */ /* 0x000fe2000bf05270 */
[----:B--2---:R-:W-:-:S08]  /*04e0*/  DFMA R4, R12, R4, R8 ;  /* 0x000000040c04722b */ /* 0x004fd00000000008 */
[----:B---3--:R-:W-:-:S08]  /*04f0*/  DFMA R4, R10, R22, R4 ;  /* 0x000000160a04722b */ /* 0x008fd00000000004 */
[----:B----4-:R-:W-:Y:S01]  /*0500*/  DFMA R4, R14, R24, R4 ;  /* 0x000000180e04722b */ /* 0x010fe20000000004 */
[----:B------:R-:W-:-:S07]  /*0510*/  IADD3 R8, P0, PT, R2, 0x40, RZ ;  /* 0x0000004002087810 */ /* 0x000fce0007f1e0ff */
[----:B-----5:R-:W-:Y:S01]  /*0520*/  DFMA R12, R6, R18, R4 ;  /* 0x00000012060c722b */ /* 0x020fe20000000004 */
[----:B------:R-:W-:Y:S01]  /*0530*/  IMAD.U32 R5, RZ, RZ, UR18 ;  /* 0x00000012ff057e24 */ /* 0x000fe2000f8e00ff */
[----:B------:R-:W-:-:S04]  /*0540*/  IADD3.X R9, PT, PT, RZ, R3, RZ, P0, !PT ;  /* 0x00000003ff097210 */ /* 0x000fc800007fe4ff */
[----:B------:R-:W-:Y:S01]  /*0550*/  LEA R20, R5, R20, 0x3 ;  /* 0x0000001405147211 */ /* 0x000fe200078e18ff */
[----:B------:R-:W-:Y:S06]  /*0560*/  BRA.U UP0, `(.L_x_1) ;  /* 0xfffffffd002c7547 */ /* 0x000fec000b83ffff */
[----:B------:R-:W-:-:S12]  /*0570*/  ULOP3.LUT UR4, UR18, 0x7ffffff8, URZ, 0xc0, !UPT ;  /* 0x7ffffff812047892 */ /* 0x000fd8000f8ec0ff */
.L_x_0:
[----:B------:R-:W-:-:S04]  /*0580*/  ULOP3.LUT UR6, UR18, 0x7, URZ, 0xc0, !UPT ;  /* 0x0000000712067892 */ /* 0x000fc8000f8ec0ff */
[----:B------:R-:W-:-:S09]  /*0590*/  UISETP.NE.AND UP0, UPT, UR6, URZ, UPT ;  /* 0x000000ff0600728c */ /* 0x000fd2000bf05270 */
[----:B------:R-:W-:Y:S05]  /*05a0*/  BRA.U !UP0, `(.L_x_2) ;  /* 0x0000000508387547 */ /* 0x000fea000b800000 */
[----:B------:R-:W-:Y:S02]  /*05b0*/  UISETP.GE.U32.AND UP0, UPT, UR6, 0x4, UPT ;  /* 0x000000040600788c */ /* 0x000fe4000bf06070 */
[----:B------:R-:W-:-:S04]  /*05c0*/  ULOP3.LUT UR5, UR18, 0x3, URZ, 0xc0, !UPT ;  /* 0x0000000312057892 */ /* 0x000fc8000f8ec0ff */
[----:B------:R-:W-:-:S03]  /*05d0*/  UISETP.NE.AND UP1, UPT, UR5, URZ, UPT ;  /* 0x000000ff0500728c */ /* 0x000fc6000bf25270 */
[----:B------:R-:W-:Y:S08]  /*05e0*/  BRA.U !UP0, `(.L_x_3) ;  /* 0x00000001087c7547 */ /* 0x000ff0000b800000 */
[----:B------:R-:W1:Y:S01]  /*05f0*/  LDC.64 R10, c[0x0][0x380] ;  /* 0x0000e000ff0a7b82 */ /* 0x000e620000000a00 */
[----:B------:R-:W2:Y:S01]  /*0600*/  LDCU.64 UR6, c[0x0][0x380] ;  /* 0x00007000ff0677ac */ /* 0x000ea20008000a00 */
[----:B------:R-:W-:Y:S01]  /*0610*/  IMAD.U32 R5, RZ, RZ, UR4 ;  /* 0x00000004ff057e24 */ /* 0x000fe2000f8e00ff */
[C---:B------:R-:W-:Y:S01]  /*0620*/  IADD3 R3, PT, PT, R21.reuse, UR4, RZ ;  /* 0x0000000415037c10 */ /* 0x040fe2000fffe0ff */
[----:B------:R-:W-:Y:S01]  /*0630*/  IMAD.U32 R23, RZ, RZ, UR18 ;  /* 0x00000012ff177e24 */ /* 0x000fe2000f8e00ff */
[----:B------:R-:W-:Y:S01]  /*0640*/  IADD3 R2, P0, PT, R21, UR4, RZ ;  /* 0x0000000415027c10 */ /* 0x000fe2000ff1e0ff */
[----:B------:R-:W-:Y:S02]  /*0650*/  IMAD R5, R5, UR18, R0 ;  /* 0x0000001205057c24 */ /* 0x000fe4000f8e0200 */
[----:B------:R-:W3:Y:S01]  /*0660*/  LDC.64 R18, c[0x0][0x388] ;  /* 0x0000e200ff127b82 */ /* 0x000ee20000000a00 */
[----:B------:R-:W-:Y:S01]  /*0670*/  MOV R25, UR18 ;  /* 0x0000001200197c02 */ /* 0x000fe20008000f00 */
[----:B-1----:R-:W-:Y:S01]  /*0680*/  IMAD.WIDE.U32 R10, R3, 0x8, R10 ;  /* 0x00000008030a7825 */ /* 0x002fe200078e000a */
[----:B------:R-:W-:-:S02]  /*0690*/  IADD3.X R3, PT, PT, RZ, RZ, RZ, P0, !PT ;  /* 0x000000ffff037210 */ /* 0x000fc400007fe4ff */
[----:B--2---:R-:W-:-:S03]  /*06a0*/  LEA R16, P0, R2, UR6, 0x3 ;  /* 0x0000000602107c11 */ /* 0x004fc6000f8018ff */
[----:B0-----:R-:W2:Y:S01]  /*06b0*/  LDG.E.64 R10, desc[UR16][R10.64] ;  /* 0x000000100a0a7981 */ /* 0x001ea2000c1e1b00 */
[----:B---3--:R-:W-:Y:S01]  /*06c0*/  IMAD.WIDE R18, R5, 0x8, R18 ;  /* 0x0000000805127825 */ /* 0x008fe200078e0212 */
[----:B------:R-:W-:-:S04]  /*06d0*/  LEA.HI.X R17, R2, UR7, R3, 0x3, P0 ;  /* 0x0000000702117c11 */ /* 0x000fc800080f1c03 */
[----:B------:R-:W2:Y:S01]  /*06e0*/  LDG.E.64 R14, desc[UR16][R18.64] ;  /* 0x00000010120e7981 */ /* 0x000ea2000c1e1b00 */
[----:B------:R-:W-:-:S03]  /*06f0*/  IMAD.WIDE R22, R23, 0x8, R18 ;  /* 0x0000000817167825 */ /* 0x000fc600078e0212 */
[----:B------:R-:W3:Y:S04]  /*0700*/  LDG.E.64 R6, desc[UR16][R16.64+0x8] ;  /* 0x0000081010067981 */ /* 0x000ee8000c1e1b00 */
[----:B------:R-:W3:Y:S01]  /*0710*/  LDG.E.64 R8, desc[UR16][R22.64] ;  /* 0x0000001016087981 */ /* 0x000ee2000c1e1b00 */
[----:B------:R-:W-:Y:S01]  /*0720*/  IMAD.WIDE R24, R25, 0x8, R22 ;  /* 0x0000000819187825 */ /* 0x000fe200078e0216 */
[----:B------:R-:W-:Y:S02]  /*0730*/  MOV R27, UR18 ;  /* 0x00000012001b7c02 */ /* 0x000fe40008000f00 */
[----:B------:R-:W4:Y:S04]  /*0740*/  LDG.E.64 R2, desc[UR16][R16.64+0x10] ;  /* 0x0000101010027981 */ /* 0x000f28000c1e1b00 */
[----:B------:R-:W4:Y:S01]  /*0750*/  LDG.E.64 R4, desc[UR16][R24.64] ;  /* 0x0000001018047981 */ /* 0x000f22000c1e1b00 */
[----:B------:R-:W-:-:S03]  /*0760*/  IMAD.WIDE R26, R27, 0x8, R24 ;  /* 0x000000081b1a7825 */ /* 0x000fc600078e0218 */
[----:B------:R-:W5:Y:S04]  /*0770*/  LDG.E.64 R18, desc[UR16][R16.64+0x18] ;  /* 0x0000181010127981 */ /* 0x000f68000c1e1b00 */
[----:B------:R-:W5:Y:S01]  /*0780*/  LDG.E.64 R26, desc[UR16][R26.64] ;  /* 0x000000101a1a7981 */ /* 0x000f62000c1e1b00 */
[----:B------:R-:W-:Y:S01]  /*0790*/  UIADD3 UR4, UPT, UPT, UR4, 0x4, URZ ;  /* 0x0000000404047890 */ /* 0x000fe2000fffe0ff */
[----:B--2---:R-:W-:-:S08]  /*07a0*/  DFMA R10, R10, R14, R12 ;  /* 0x0000000e0a0a722b */ /* 0x004fd0000000000c */
[----:B---3--:R-:W-:-:S08]  /*07b0*/  DFMA R6, R6, R8, R10 ;  /* 0x000000080606722b */ /* 0x008fd0000000000a */
[----:B----4-:R-:W-:-:S08]  /*07c0*/  DFMA R2, R2, R4, R6 ;  /* 0x000000040202722b */ /* 0x010fd00000000006 */
[----:B-----5:R-:W-:-:S11]  /*07d0*/  DFMA R12, R18, R26, R2 ;  /* 0x0000001a120c722b */ /* 0x020fd60000000002 */
.L_x_3:
[----:B------:R-:W-:Y:S05]  /*07e0*/  BRA.U !UP1, `(.L_x_2) ;  /* 0x0000000109a87547 */ /* 0x000fea000b800000 */
[----:B------:R-:W-:Y:S01]  /*07f0*/  UISETP.NE.AND UP0, UPT, UR5, 0x1, UPT ;  /* 0x000000010500788c */ /* 0x000fe2000bf05270 */
[----:B------:R-:W-:Y:S01]  /*0800*/  IMAD.U32 R9, RZ, RZ, UR4 ;  /* 0x00000004ff097e24 */ /* 0x000fe2000f8e00ff */
[----:B------:R-:W-:Y:S02]  /*0810*/  ULOP3.LUT UR5, UR18, 0x1, URZ, 0xc0, !UPT ;  /* 0x0000000112057892 */ /* 0x000fe4000f8ec0ff */
[----:B------:R-:W-:Y:S02]  /*0820*/  MOV R11, UR18 ;  /* 0x00000012000b7c02 */ /* 0x000fe40008000f00 */
[----:B------:R-:W-:Y:S01]  /*0830*/  PLOP3.LUT P1, PT, PT, PT, UP0, 0x80, 0x8 ;  /* 0x000000000008781c */ /* 0x000fe20003f2f008 */
[----:B------:R-:W-:-:S04]  /*0840*/  UISETP.NE.U32.AND UP1, UPT, UR5, 0x1, UPT ;  /* 0x000000010500788c */ /* 0x000fc8000bf25070 */
[----:B------:R-:W1:Y:S02]  /*0850*/  @UP0 LDCU.128 UR8, c[0x0][0x380] ;  /* 0x00007000ff0807ac */ /* 0x000e640008000c00 */
[----:B------:R-:W-:Y:S01]  /*0860*/  PLOP3.LUT P0, PT, PT, PT, UP1, 0x80, 0x8 ;  /* 0x000000000008781c */ /* 0x000fe20003f0f018 */
[----:B------:R-:W2:Y:S05]  /*0870*/  @UP0 LDCU.64 UR6, c[0x0][0x380] ;  /* 0x00007000ff0607ac */ /* 0x000eaa0008000a00 */
[C---:B------:R-:W-:Y:S01]  /*0880*/  @P1 IADD3 R7, PT, PT, R21.reuse, UR4, RZ ;  /* 0x0000000415071c10 */ /* 0x040fe2000fffe0ff */
[----:B------:R-:W3:Y:S01]  /*0890*/  @!UP1 LDCU.128 UR12, c[0x0][0x380] ;  /* 0x00007000ff0c97ac */ /* 0x000ee20008000c00 */
[----:B------:R-:W-:Y:S01]  /*08a0*/  @P1 IADD3 R6, P2, PT, R21, UR4, RZ ;  /* 0x0000000415061c10 */ /* 0x000fe2000ff5e0ff */
[----:B------:R-:W-:Y:S01]  /*08b0*/  @P1 IMAD R9, R9, UR18, R0 ;  /* 0x0000001209091c24 */ /* 0x000fe2000f8e0200 */
[----:B------:R-:W-:Y:S01]  /*08c0*/  @UP0 UIADD3 UR4, UPT, UPT, UR4, 0x2, URZ ;  /* 0x0000000204040890 */ /* 0x000fe2000fffe0ff */
[----:B-1----:R-:W-:Y:S01]  /*08d0*/  MOV R2, UR8 ;  /* 0x0000000800027c02 */ /* 0x002fe20008000f00 */
[----:B------:R-:W-:Y:S01]  /*08e0*/  IMAD.U32 R3, RZ, RZ, UR9 ;  /* 0x00000009ff037e24 */ /* 0x000fe2000f8e00ff */
[----:B------:R-:W-:-:S02]  /*08f0*/  MOV R4, UR10 ;  /* 0x0000000a00047c02 */ /* 0x000fc40008000f00 */
[----:B------:R-:W-:Y:S01]  /*0900*/  MOV R5, UR11 ;  /* 0x0000000b00057c02 */ /* 0x000fe20008000f00 */
[----:B------:R-:W-:-:S04]  /*0910*/  @P1 IMAD.WIDE.U32 R2, R7, 0x8, R2 ;  /* 0x0000000807021825 */ /* 0x000fc800078e0002 */
[----:B------:R-:W-:Y:S01]  /*0920*/  @P1 IMAD.WIDE R4, R9, 0x8, R4 ;  /* 0x0000000809041825 */ /* 0x000fe200078e0204 */
[----:B------:R-:W-:Y:S01]  /*0930*/  MOV R19, UR4 ;  /* 0x0000000400137c02 */ /* 0x000fe20008000f00 */
[----:B0-----:R-:W4:Y:S02]  /*0940*/  @P1 LDG.E.64 R2, desc[UR16][R2.64] ;  /* 0x0000001002021981 */ /* 0x001f24000c1e1b00 */
[----:B------:R-:W-:Y:S01]  /*0950*/  @P1 IMAD.X R7, RZ, RZ, RZ, P2 ;  /* 0x000000ffff071224 */ /* 0x000fe200010e06ff */
[----:B--2---:R-:W-:-:S04]  /*0960*/  @P1 LEA R8, P2, R6, UR6, 0x3 ;  /* 0x0000000606081c11 */ /* 0x004fc8000f8418ff */
[----:B------:R-:W-:Y:S01]  /*0970*/  @P1 LEA.HI.X R9, R6, UR7, R7, 0x3, P2 ;  /* 0x0000000706091c11 */ /* 0x000fe200090f1c07 */
[----:B------:R-:W-:Y:S02]  /*0980*/  @P1 IMAD.WIDE R6, R11, 0x8, R4 ;  /* 0x000000080b061825 */ /* 0x000fe400078e0204 */
[----:B------:R-:W4:Y:S01]  /*0990*/  @P1 LDG.E.64 R4, desc[UR16][R4.64] ;  /* 0x0000001004041981 */ /* 0x000f22000c1e1b00 */
[----:B---3--:R-:W-:Y:S01]  /*09a0*/  MOV R14, UR12 ;  /* 0x0000000c000e7c02 */ /* 0x008fe20008000f00 */
[----:B------:R-:W-:Y:S01]  /*09b0*/  IMAD.U32 R15, RZ, RZ, UR13 ;  /* 0x0000000dff0f7e24 */ /* 0x000fe2000f8e00ff */
[----:B------:R-:W-:Y:S01]  /*09c0*/  MOV R10, UR14 ;  /* 0x0000000e000a7c02 */ /* 0x000fe20008000f00 */
[----:B------:R-:W-:Y:S01]  /*09d0*/  IMAD.U32 R11, RZ, RZ, UR15 ;  /* 0x0000000fff0b7e24 */ /* 0x000fe2000f8e00ff */
[----:B------:R-:W-:Y:S01]  /*09e0*/  @!P0 IADD3 R17, PT, PT, R21, UR4, RZ ;  /* 0x0000000415118c10 */ /* 0x000fe2000fffe0ff */
[----:B------:R-:W-:Y:S01]  /*09f0*/  @!P0 IMAD R19, R19, UR18, R0 ;  /* 0x0000001213138c24 */ /* 0x000fe2000f8e0200 */
[----:B------:R-:W2:Y:S04]  /*0a00*/  @P1 LDG.E.64 R6, desc[UR16][R6.64] ;  /* 0x0000001006061981 */ /* 0x000ea8000c1e1b00 */
[----:B------:R-:W2:Y:S01]  /*0a10*/  @P1 LDG.E.64 R8, desc[UR16][R8.64+0x8] ;  /* 0x0000081008081981 */ /* 0x000ea2000c1e1b00 */
[----:B------:R-:W-:-:S04]  /*0a20*/  @!P0 IMAD.WIDE.U32 R14, R17, 0x8, R14 ;  /* 0x00000008110e8825 */ /* 0x000fc800078e000e */
[----:B------:R-:W-:Y:S02]  /*0a30*/  @!P0 IMAD.WIDE R10, R19, 0x8, R10 ;  /* 0x00000008130a8825 */ /* 0x000fe400078e020a */
[----:B------:R-:W3:Y:S04]  /*0a40*/  @!P0 LDG.E.64 R14, desc[UR16][R14.64] ;  /* 0x000000100e0e8981 */ /* 0x000ee8000c1e1b00 */
[----:B------:R-:W3:Y:S01]  /*0a50*/  @!P0 LDG.E.64 R10, desc[UR16][R10.64] ;  /* 0x000000100a0a8981 */ /* 0x000ee2000c1e1b00 */
[----:B----4-:R-:W-:-:S08]  /*0a60*/  @P1 DFMA R2, R2, R4, R12 ;  /* 0x000000040202122b */ /* 0x010fd0000000000c */
[----:B--2---:R-:W-:-:S08]  /*0a70*/  @P1 DFMA R12, R8, R6, R2 ;  /* 0x00000006080c122b */ /* 0x004fd00000000002 */
[----:B---3--:R-:W-:-:S11]  /*0a80*/  @!P0 DFMA R12, R14, R10, R12 ;  /* 0x0000000a0e0c822b */ /* 0x008fd6000000000c */
.L_x_2:
[----:B------:R-:W1:Y:S01]  /*0a90*/  LDC.64 R2, c[0x0][0x390] ;  /* 0x0000e400ff027b82 */ /* 0x000e620000000a00 */
[----:B------:R-:W-:-:S05]  /*0aa0*/  IADD3 R21, PT, PT, R0, R21, RZ ;  /* 0x0000001500157210 */ /* 0x000fca0007ffe0ff */
[----:B-1----:R-:W-:-:S05]  /*0ab0*/  IMAD.WIDE R2, R21, 0x8, R2 ;  /* 0x0000000815027825 */ /* 0x002fca00078e0202 */
[----:B0-----:R-:W-:Y:S01]  /*0ac0*/  STG.E.64 desc[UR16][R2.64], R12 ;  /* 0x0000000c02007986 */ /* 0x001fe2000c101b10 */
[----:B------:R-:W-:Y:S05]  /*0ad0*/  EXIT ;  /* 0x000000000000794d */ /* 0x000fea0003800000 */
.L_x_4:
[----:B------:R-:W-:-:S00]  /*0ae0*/  BRA `(.L_x_4) ;  /* 0xfffffffc00fc7947 */ /* 0x000fc0000383ffff */
[----:B------:R-:W-:-:S00]  /*0af0*/  NOP ;  /* 0x0000000000007918 */ /* 0x000fc00000000000 */
        /* <DEDUP_REMOVED lines=8> */
.L_x_5:


//--------------------- .nv.shared.reserved.0     --------------------------
	.section	.nv.shared.reserved.0,"aw",@nobits
	.weak		__nv_reservedSMEM_offset_0_alias
	.size		__nv_reservedSMEM_offset_0_alias, 0, 64
	.other		__nv_reservedSMEM_offset_0_alias,@"STO_CUDA_RESERVED_SHARED STV_DEFAULT"
__nv_reservedSMEM_offset_0_alias:
	.zero		0
	.zero		64


//--------------------- .nv.constant0._Z15gpu_matrix_multPdS_S_i --------------------------
	.section	.nv.constant0._Z15gpu_matrix_multPdS_S_i,"a",@progbits
	.sectionflags	@""
	.align	4
.nv.constant0._Z15gpu_matrix_multPdS_S_i:
	.zero		924


//--------------------- SYMBOLS --------------------------

	.type		.nv.reservedSmem.offset0,@object
	.size		.nv.reservedSmem.offset0,0x4
